	.headerflags	@"EF_CUDA_TEXMODE_UNIFIED EF_CUDA_64BIT_ADDRESS EF_CUDA_ACCELERATORS EF_CUDA_SM90 EF_CUDA_VIRTUAL_SM(EF_CUDA_SM90)"
	.elftype	@"ET_EXEC"


//--------------------- .nv.info                  --------------------------
	.section	.nv.info,"",@"SHT_CUDA_INFO"
	.align	4


	//----- nvinfo : EIATTR_REGCOUNT
	.align		4
        /*0000*/ 	.byte	0x04, 0x2f
        /*0002*/ 	.short	(.L_2 - .L_1)
	.align		4
.L_1:
        /*0004*/ 	.word	index@(triton_per_fused_native_group_norm_28)
        /*0008*/ 	.word	0x00000012


	//----- nvinfo : EIATTR_MIN_STACK_SIZE
	.align		4
.L_2:
        /*000c*/ 	.byte	0x04, 0x12
        /*000e*/ 	.short	(.L_4 - .L_3)
	.align		4
.L_3:
        /*0010*/ 	.word	index@(triton_per_fused_native_group_norm_28)
        /*0014*/ 	.word	0x00000000


	//----- nvinfo : EIATTR_FRAME_SIZE
	.align		4
.L_4:
        /*0018*/ 	.byte	0x04, 0x11
        /*001a*/ 	.short	(.L_6 - .L_5)
	.align		4
.L_5:
        /*001c*/ 	.word	index@(triton_per_fused_native_group_norm_28)
        /*0020*/ 	.word	0x00000000


	//----- nvinfo : EIATTR_MIN_STACK_SIZE
	.align		4
.L_6:
        /*0024*/ 	.byte	0x04, 0x12
        /*0026*/ 	.short	(.L_8 - .L_7)
	.align		4
.L_7:
        /*0028*/ 	.word	index@(triton_per_fused_native_group_norm_28)
        /*002c*/ 	.word	0x00000000
.L_8:


//--------------------- .nv.info.triton_per_fused_native_group_norm_28 --------------------------
	.section	.nv.info.triton_per_fused_native_group_norm_28,"",@"SHT_CUDA_INFO"
	.sectionflags	@""
	.align	4


	//----- nvinfo : EIATTR_CUDA_API_VERSION
	.align		4
        /*0000*/ 	.byte	0x04, 0x37
        /*0002*/ 	.short	(.L_10 - .L_9)
.L_9:
        /*0004*/ 	.word	0x0000007c


	//----- nvinfo : EIATTR_KPARAM_INFO
	.align		4
.L_10:
        /*0008*/ 	.byte	0x04, 0x17
        /*000a*/ 	.short	(.L_12 - .L_11)
.L_11:
        /*000c*/ 	.word	0x00000000
        /*0010*/ 	.short	0x0005
        /*0012*/ 	.short	0x0024
        /*0014*/ 	.byte	0x00, 0xf0, 0x11, 0x00


	//----- nvinfo : EIATTR_KPARAM_INFO
	.align		4
.L_12:
        /*0018*/ 	.byte	0x04, 0x17
        /*001a*/ 	.short	(.L_14 - .L_13)
.L_13:
        /*001c*/ 	.word	0x00000000
        /*0020*/ 	.short	0x0004
        /*0022*/ 	.short	0x0020
        /*0024*/ 	.byte	0x00, 0xf0, 0x11, 0x00


	//----- nvinfo : EIATTR_KPARAM_INFO
	.align		4
.L_14:
        /*0028*/ 	.byte	0x04, 0x17
        /*002a*/ 	.short	(.L_16 - .L_15)
.L_15:
        /*002c*/ 	.word	0x00000000
        /*0030*/ 	.short	0x0003
        /*0032*/ 	.short	0x0018
        /*0034*/ 	.byte	0x00, 0xf4, 0x21, 0x00


	//----- nvinfo : EIATTR_KPARAM_INFO
	.align		4
.L_16:
        /*0038*/ 	.byte	0x04, 0x17
        /*003a*/ 	.short	(.L_18 - .L_17)
.L_17:
        /*003c*/ 	.word	0x00000000
        /*0040*/ 	.short	0x0002
        /*0042*/ 	.short	0x0010
        /*0044*/ 	.byte	0x00, 0xf4, 0x21, 0x00


	//----- nvinfo : EIATTR_KPARAM_INFO
	.align		4
.L_18:
        /*0048*/ 	.byte	0x04, 0x17
        /*004a*/ 	.short	(.L_20 - .L_19)
.L_19:
        /*004c*/ 	.word	0x00000000
        /*0050*/ 	.short	0x0001
        /*0052*/ 	.short	0x0008
        /*0054*/ 	.byte	0x00, 0xf4, 0x21, 0x00


	//----- nvinfo : EIATTR_KPARAM_INFO
	.align		4
.L_20:
        /*0058*/ 	.byte	0x04, 0x17
        /*005a*/ 	.short	(.L_22 - .L_21)
.L_21:
        /*005c*/ 	.word	0x00000000
        /*0060*/ 	.short	0x0000
        /*0062*/ 	.short	0x0000
        /*0064*/ 	.byte	0x00, 0xf4, 0x21, 0x00


	//----- nvinfo : EIATTR_SPARSE_MMA_MASK
	.align		4
.L_22:
        /*0068*/ 	.byte	0x03, 0x50
        /*006a*/ 	.short	0x0000


	//----- nvinfo : EIATTR_MAXREG_COUNT
	.align		4
        /*006c*/ 	.byte	0x03, 0x1b
        /*006e*/ 	.short	0x00ff


	//----- nvinfo : EIATTR_COOP_GROUP_MASK_REGIDS
	.align		4
        /*0070*/ 	.byte	0x04, 0x29
        /*0072*/ 	.short	(.L_24 - .L_23)


	//   ....[0]....
.L_23:
        /*0074*/ 	.word	0xffffffff


	//   ....[1]....
        /*0078*/ 	.word	0xffffffff


	//   ....[2]....
        /*007c*/ 	.word	0xffffffff


	//   ....[3]....
        /*0080*/ 	.word	0xffffffff


	//   ....[4]....
        /*0084*/ 	.word	0xffffffff


	//   ....[5]....
        /*0088*/ 	.word	0xffffffff


	//----- nvinfo : EIATTR_COOP_GROUP_INSTR_OFFSETS
	.align		4
.L_24:
        /*008c*/ 	.byte	0x04, 0x28
        /*008e*/ 	.short	(.L_26 - .L_25)


	//   ....[0]....
.L_25:
        /*0090*/ 	.word	0x000001e0


	//   ....[1]....
        /*0094*/ 	.word	0x00000200


	//   ....[2]....
        /*0098*/ 	.word	0x00000230


	//   ....[3]....
        /*009c*/ 	.word	0x00000320


	//   ....[4]....
        /*00a0*/ 	.word	0x00000340


	//   ....[5]....
        /*00a4*/ 	.word	0x00000380


	//----- nvinfo : EIATTR_EXIT_INSTR_OFFSETS
	.align		4
.L_26:
        /*00a8*/ 	.byte	0x04, 0x1c
        /*00aa*/ 	.short	(.L_28 - .L_27)


	//   ....[0]....
.L_27:
        /*00ac*/ 	.word	0x000004b0


	//   ....[1]....
        /*00b0*/ 	.word	0x00000500


	//----- nvinfo : EIATTR_REQNTID
	.align		4
.L_28:
        /*00b4*/ 	.byte	0x04, 0x10
        /*00b6*/ 	.short	(.L_30 - .L_29)
.L_29:
        /*00b8*/ 	.word	0x00000040
        /*00bc*/ 	.word	0x00000001
        /*00c0*/ 	.word	0x00000001


	//----- nvinfo : EIATTR_CBANK_PARAM_SIZE
	.align		4
.L_30:
        /*00c4*/ 	.byte	0x03, 0x19
        /*00c6*/ 	.short	0x0028


	//----- nvinfo : EIATTR_PARAM_CBANK
	.align		4
        /*00c8*/ 	.byte	0x04, 0x0a
        /*00ca*/ 	.short	(.L_32 - .L_31)
	.align		4
.L_31:
        /*00cc*/ 	.word	index@(.nv.constant0.triton_per_fused_native_group_norm_28)
        /*00d0*/ 	.short	0x0210
        /*00d2*/ 	.short	0x0028


	//----- nvinfo : EIATTR_SW_WAR
	.align		4
.L_32:
        /*00d4*/ 	.byte	0x04, 0x36
        /*00d6*/ 	.short	(.L_34 - .L_33)
.L_33:
        /*00d8*/ 	.word	0x00000008
.L_34:


//--------------------- .nv.callgraph             --------------------------
	.section	.nv.callgraph,"",@"SHT_CUDA_CALLGRAPH"
	.align	4
	.sectionentsize	8
	.align		4
        /*0000*/ 	.word	0x00000000
	.align		4
        /*0004*/ 	.word	0xffffffff
	.align		4
        /*0008*/ 	.word	0x00000000
	.align		4
        /*000c*/ 	.word	0xfffffffe
	.align		4
        /*0010*/ 	.word	0x00000000
	.align		4
        /*0014*/ 	.word	0xfffffffd
	.align		4
        /*0018*/ 	.word	0x00000000
	.align		4
        /*001c*/ 	.word	0xfffffffc


//--------------------- .nv.constant4             --------------------------
	.section	.nv.constant4,"a",@progbits
	.align	8
	.align		8
.nv.constant4:
        /*0000*/ 	.dword	_$_str


//--------------------- .text.triton_per_fused_native_group_norm_28 --------------------------
	.section	.text.triton_per_fused_native_group_norm_28,"ax",@progbits
	.sectionflags	@"SHF_BARRIERS=1"
	.align	128
        .global         triton_per_fused_native_group_norm_28
        .type           triton_per_fused_native_group_norm_28,@function
        .size           triton_per_fused_native_group_norm_28,(.L_x_1 - triton_per_fused_native_group_norm_28)
        .other          triton_per_fused_native_group_norm_28,@"STO_CUDA_ENTRY STV_DEFAULT"
triton_per_fused_native_group_norm_28:
.text.triton_per_fused_native_group_norm_28:
[----:B------:R-:W0:Y:S02]  /*0000*/  LDC R1, c[0x0][0x28] ;  /* 0x00000a00ff017b82 */ /* 0x000e240000000800 */
[----:B------:R-:W1:Y:S01]  /*0010*/  S2R R3, SR_TID.X ;  /* 0x0000000000037919 */ /* 0x000e620000002100 */
[----:B------:R-:W2:Y:S01]  /*0020*/  LDC.64 R10, c[0x0][0x210] ;  /* 0x00008400ff0a7b82 */ /* 0x000ea20000000a00 */
[----:B------:R-:W-:Y:S01]  /*0030*/  CS2R R6, SRZ ;  /* 0x0000000000067805 */ /* 0x000fe2000001ff00 */
[----:B------:R-:W-:Y:S01]  /*0040*/  ULDC.64 UR6, c[0x0][0x208] ;  /* 0x0000820000067ab9 */ /* 0x000fe20000000a00 */
[----:B------:R-:W3:Y:S01]  /*0050*/  S2R R0, SR_CTAID.X ;  /* 0x0000000000007919 */ /* 0x000ee20000002500 */
[----:B-1----:R-:W-:Y:S02]  /*0060*/  SHF.R.U32.HI R9, RZ, 0x3, R3 ;  /* 0x00000003ff097819 */ /* 0x002fe40000011603 */
[----:B------:R-:W-:Y:S02]  /*0070*/  SHF.L.U32 R4, R3, 0x2, RZ ;  /* 0x0000000203047819 */ /* 0x000fe400000006ff */
[----:B---3--:R-:W-:Y:S02]  /*0080*/  SHF.L.U32 R0, R0, 0x3, RZ ;  /* 0x0000000300007819 */ /* 0x008fe400000006ff */
[----:B------:R-:W-:-:S02]  /*0090*/  SGXT.U32 R9, R9, 0x3 ;  /* 0x000000030909781a */ /* 0x000fc40000000000 */
[----:B------:R-:W-:Y:S02]  /*00a0*/  LOP3.LUT R5, R4, 0x1c, RZ, 0xc0, !PT ;  /* 0x0000001c04057812 */ /* 0x000fe400078ec0ff */
[----:B------:R-:W-:-:S04]  /*00b0*/  LOP3.LUT R2, R0, R9, RZ, 0xfc, !PT ;  /* 0x0000000900027212 */ /* 0x000fc800078efcff */
[C---:B------:R-:W-:Y:S02]  /*00c0*/  ISETP.GE.AND P0, PT, R2.reuse, 0x80, PT ;  /* 0x000000800200780c */ /* 0x040fe40003f06270 */
[----:B------:R-:W-:-:S05]  /*00d0*/  LEA R5, R2, R5, 0x5 ;  /* 0x0000000502057211 */ /* 0x000fca00078e28ff */
[----:B--2---:R-:W-:Y:S01]  /*00e0*/  IMAD.WIDE R10, R5, 0x4, R10 ;  /* 0x00000004050a7825 */ /* 0x004fe200078e020a */
[----:B------:R-:W-:-:S06]  /*00f0*/  CS2R R4, SRZ ;  /* 0x0000000000047805 */ /* 0x000fcc000001ff00 */
[----:B------:R-:W2:Y:S01]  /*0100*/  @!P0 LDG.E.128 R4, desc[UR6][R10.64] ;  /* 0x000000060a048981 */ /* 0x000ea2000c1e1d00 */
[----:B------:R-:W1:Y:S01]  /*0110*/  S2UR UR5, SR_CgaCtaId ;  /* 0x00000000000579c3 */ /* 0x000e620000008800 */
[----:B------:R-:W-:Y:S01]  /*0120*/  UMOV UR4, 0x400 ;  /* 0x0000040000047882 */ /* 0x000fe20000000000 */
[----:B------:R-:W-:Y:S01]  /*0130*/  LOP3.LUT R15, R0, 0x7, R3, 0xf8, !PT ;  /* 0x00000007000f7812 */ /* 0x000fe200078ef803 */
[----:B-1----:R-:W-:-:S06]  /*0140*/  UPRMT UR4, UR5, 0x654, UR4 ;  /* 0x0000065405047896 */ /* 0x002fcc0008000004 */
[----:B------:R-:W-:Y:S02]  /*0150*/  LEA R9, R9, UR4, 0x2 ;  /* 0x0000000409097c11 */ /* 0x000fe4000f8e10ff */
[----:B--2---:R-:W-:Y:S02]  /*0160*/  SEL R4, R4, RZ, !P0 ;  /* 0x000000ff04047207 */ /* 0x004fe40004000000 */
[----:B------:R-:W-:Y:S02]  /*0170*/  SEL R5, R5, RZ, !P0 ;  /* 0x000000ff05057207 */ /* 0x000fe40004000000 */
[----:B------:R-:W-:Y:S02]  /*0180*/  SEL R6, R6, RZ, !P0 ;  /* 0x000000ff06067207 */ /* 0x000fe40004000000 */
[----:B------:R-:W-:Y:S01]  /*0190*/  SEL R7, R7, RZ, !P0 ;  /* 0x000000ff07077207 */ /* 0x000fe20004000000 */
[----:B------:R-:W-:-:S04]  /*01a0*/  FADD R13, R4, R5 ;  /* 0x00000005040d7221 */ /* 0x000fc80000000000 */
[----:B------:R-:W-:-:S04]  /*01b0*/  FADD R2, R6, R13 ;  /* 0x0000000d06027221 */ /* 0x000fc80000000000 */
[----:B------:R-:W-:-:S05]  /*01c0*/  FADD R2, R7, R2 ;  /* 0x0000000207027221 */ /* 0x000fca0000000000 */
[----:B------:R-:W-:-:S05]  /*01d0*/  FSEL R2, R2, RZ, !P0 ;  /* 0x000000ff02027208 */ /* 0x000fca0004000000 */
[----:B------:R-:W1:Y:S02]  /*01e0*/  SHFL.BFLY PT, R13, R2, 0x4, 0x1f ;  /* 0x0c801f00020d7f89 */ /* 0x000e6400000e0000 */
[----:B-1----:R-:W-:-:S05]  /*01f0*/  FADD R13, R2, R13 ;  /* 0x0000000d020d7221 */ /* 0x002fca0000000000 */
[----:B------:R-:W1:Y:S02]  /*0200*/  SHFL.BFLY PT, R8, R13, 0x2, 0x1f ;  /* 0x0c401f000d087f89 */ /* 0x000e6400000e0000 */
[----:B-1----:R-:W-:Y:S01]  /*0210*/  FADD R8, R13, R8 ;  /* 0x000000080d087221 */ /* 0x002fe20000000000 */
[----:B------:R-:W-:-:S04]  /*0220*/  HFMA2.MMA R13, -RZ, RZ, 1.25, 0 ;  /* 0x3d000000ff0d7435 */ /* 0x000fc800000001ff */
[----:B------:R-:W1:Y:S02]  /*0230*/  SHFL.BFLY PT, R11, R8, 0x1, 0x1f ;  /* 0x0c201f00080b7f89 */ /* 0x000e6400000e0000 */
[----:B-1----:R-:W-:-:S04]  /*0240*/  FADD R10, R8, R11 ;  /* 0x0000000b080a7221 */ /* 0x002fc80000000000 */
[C---:B------:R-:W-:Y:S01]  /*0250*/  FFMA R5, R10.reuse, -0.03125, R5 ;  /* 0xbd0000000a057823 */ /* 0x040fe20000000005 */
[C---:B------:R-:W-:Y:S01]  /*0260*/  FFMA R4, R10.reuse, -0.03125, R4 ;  /* 0xbd0000000a047823 */ /* 0x040fe20000000004 */
[C---:B------:R-:W-:Y:S01]  /*0270*/  FFMA R6, R10.reuse, -0.03125, R6 ;  /* 0xbd0000000a067823 */ /* 0x040fe20000000006 */
[----:B------:R-:W-:Y:S01]  /*0280*/  FFMA R7, R10, -0.03125, R7 ;  /* 0xbd0000000a077823 */ /* 0x000fe20000000007 */
[----:B------:R-:W-:Y:S01]  /*0290*/  FMUL R5, R5, R5 ;  /* 0x0000000505057220 */ /* 0x000fe20000400000 */
[----:B------:R-:W-:Y:S03]  /*02a0*/  STS [R9], R10 ;  /* 0x0000000a09007388 */ /* 0x000fe60000000800 */
[----:B------:R-:W-:-:S04]  /*02b0*/  FFMA R5, R4, R4, R5 ;  /* 0x0000000404057223 */ /* 0x000fc80000000005 */
[----:B------:R-:W-:-:S04]  /*02c0*/  FFMA R6, R6, R6, R5 ;  /* 0x0000000606067223 */ /* 0x000fc80000000005 */
[----:B------:R-:W-:-:S05]  /*02d0*/  FFMA R6, R7, R7, R6 ;  /* 0x0000000707067223 */ /* 0x000fca0000000006 */
[----:B------:R-:W-:Y:S01]  /*02e0*/  FSEL R6, R6, RZ, !P0 ;  /* 0x000000ff06067208 */ /* 0x000fe20004000000 */
[----:B------:R-:W-:Y:S01]  /*02f0*/  BAR.SYNC.DEFER_BLOCKING 0x0 ;  /* 0x0000000000007b1d */ /* 0x000fe20000010000 */
[----:B------:R-:W-:-:S04]  /*0300*/  LOP3.LUT P0, RZ, R3, 0x38, RZ, 0xc0, !PT ;  /* 0x0000003803ff7812 */ /* 0x000fc8000780c0ff */
[----:B------:R-:W-:Y:S01]  /*0310*/  ISETP.LT.AND P0, PT, R15, 0x80, !P0 ;  /* 0x000000800f00780c */ /* 0x000fe20004701270 */
[----:B------:R-:W1:Y:S02]  /*0320*/  SHFL.BFLY PT, R5, R6, 0x4, 0x1f ;  /* 0x0c801f0006057f89 */ /* 0x000e6400000e0000 */
[----:B-1----:R-:W-:-:S05]  /*0330*/  FADD R5, R6, R5 ;  /* 0x0000000506057221 */ /* 0x002fca0000000000 */
[----:B------:R-:W1:Y:S02]  /*0340*/  SHFL.BFLY PT, R2, R5, 0x2, 0x1f ;  /* 0x0c401f0005027f89 */ /* 0x000e6400000e0000 */
[----:B-1----:R-:W-:Y:S01]  /*0350*/  FADD R4, R5, R2 ;  /* 0x0000000205047221 */ /* 0x002fe20000000000 */
[----:B------:R-:W-:-:S04]  /*0360*/  LOP3.LUT R2, R3, 0x7, RZ, 0xc0, !PT ;  /* 0x0000000703027812 */ /* 0x000fc800078ec0ff */
[----:B------:R-:W-:Y:S01]  /*0370*/  LEA R8, R2, UR4, 0x2 ;  /* 0x0000000402087c11 */ /* 0x000fe2000f8e10ff */
[----:B------:R-:W1:Y:S04]  /*0380*/  SHFL.BFLY PT, R7, R4, 0x1, 0x1f ;  /* 0x0c201f0004077f89 */ /* 0x000e6800000e0000 */
[----:B------:R-:W2:Y:S01]  /*0390*/  LDS R11, [R8] ;  /* 0x00000000080b7984 */ /* 0x000ea20000000800 */
[----:B-1----:R-:W-:Y:S01]  /*03a0*/  FADD R12, R4, R7 ;  /* 0x00000007040c7221 */ /* 0x002fe20000000000 */
[----:B------:R-:W-:Y:S08]  /*03b0*/  BAR.SYNC.DEFER_BLOCKING 0x0 ;  /* 0x0000000000007b1d */ /* 0x000ff00000010000 */
[----:B------:R-:W1:Y:S08]  /*03c0*/  LDC.64 R4, c[0x0][0x228] ;  /* 0x00008a00ff047b82 */ /* 0x000e700000000a00 */
[----:B------:R-:W3:Y:S01]  /*03d0*/  LDC.64 R6, c[0x0][0x218] ;  /* 0x00008600ff067b82 */ /* 0x000ee20000000a00 */
[----:B--2---:R-:W-:Y:S01]  /*03e0*/  FMUL R11, R11, 0.03125 ;  /* 0x3d0000000b0b7820 */ /* 0x004fe20000400000 */
[----:B------:R-:W-:Y:S06]  /*03f0*/  STS [R9], R12 ;  /* 0x0000000c09007388 */ /* 0x000fec0000000800 */
[----:B------:R-:W-:Y:S06]  /*0400*/  BAR.SYNC.DEFER_BLOCKING 0x0 ;  /* 0x0000000000007b1d */ /* 0x000fec0000010000 */
[----:B------:R-:W2:Y:S02]  /*0410*/  LDS R2, [R8] ;  /* 0x0000000008027984 */ /* 0x000ea40000000800 */
[----:B------:R-:W-:Y:S06]  /*0420*/  BAR.SYNC.DEFER_BLOCKING 0x0 ;  /* 0x0000000000007b1d */ /* 0x000fec0000010000 */
[----:B------:R4:W-:Y:S01]  /*0430*/  STS [R9], R12 ;  /* 0x0000000c09007388 */ /* 0x0009e20000000800 */
[----:B--2---:R-:W-:Y:S01]  /*0440*/  FFMA R13, R2, R13, 9.9999997473787516356e-06 ;  /* 0x3727c5ac020d7423 */ /* 0x004fe2000000000d */
[----:B-1----:R-:W-:-:S04]  /*0450*/  IMAD.WIDE R2, R15, 0x4, R4 ;  /* 0x000000040f027825 */ /* 0x002fc800078e0204 */
[----:B---3--:R-:W-:Y:S01]  /*0460*/  IMAD.WIDE R4, R15, 0x4, R6 ;  /* 0x000000040f047825 */ /* 0x008fe200078e0206 */
[----:B------:R-:W1:Y:S01]  /*0470*/  MUFU.RSQ R13, R13 ;  /* 0x0000000d000d7308 */ /* 0x000e620000001400 */
[----:B------:R-:W-:Y:S06]  /*0480*/  BAR.SYNC.DEFER_BLOCKING 0x0 ;  /* 0x0000000000007b1d */ /* 0x000fec0000010000 */
[----:B-1----:R4:W-:Y:S04]  /*0490*/  @P0 STG.E desc[UR6][R2.64], R13 ;  /* 0x0000000d02000986 */ /* 0x0029e8000c101906 */
[----:B------:R4:W-:Y:S01]  /*04a0*/  @P0 STG.E desc[UR6][R4.64], R11 ;  /* 0x0000000b04000986 */ /* 0x0009e2000c101906 */
[----:B------:R-:W-:Y:S05]  /*04b0*/  @!P0 EXIT ;  /* 0x000000000000894d */ /* 0x000fea0003800000 */
[----:B----4-:R-:W0:Y:S01]  /*04c0*/  LDS R5, [R8] ;  /* 0x0000000008057984 */ /* 0x010e220000000800 */
[----:B------:R-:W1:Y:S02]  /*04d0*/  LDC.64 R2, c[0x0][0x220] ;  /* 0x00008800ff027b82 */ /* 0x000e640000000a00 */
[----:B-1----:R-:W-:-:S05]  /*04e0*/  IMAD.WIDE R2, R15, 0x4, R2 ;  /* 0x000000040f027825 */ /* 0x002fca00078e0202 */
[----:B0-----:R-:W-:Y:S01]  /*04f0*/  STG.E desc[UR6][R2.64], R5 ;  /* 0x0000000502007986 */ /* 0x001fe2000c101906 */
[----:B------:R-:W-:Y:S05]  /*0500*/  EXIT ;  /* 0x000000000000794d */ /* 0x000fea0003800000 */
.L_x_0:
[----:B------:R-:W-:-:S00]  /*0510*/  BRA `(.L_x_0) ;  /* 0xfffffffc00fc7947 */ /* 0x000fc0000383ffff */
[----:B------:R-:W-:-:S00]  /*0520*/  NOP ;  /* 0x0000000000007918 */ /* 0x000fc00000000000 */
        /* <DEDUP_REMOVED lines=13> */
.L_x_1:


//--------------------- .nv.global.init           --------------------------
	.section	.nv.global.init,"aw",@progbits
.nv.global.init:
	.type		_$_str,@object
	.size		_$_str,(.L_0 - _$_str)
_$_str:
        /*0000*/ 	.byte	0x5f, 0x5f, 0x43, 0x55, 0x44, 0x41, 0x5f, 0x46, 0x54, 0x5a, 0x00
.L_0:


//--------------------- .nv.shared.triton_per_fused_native_group_norm_28 --------------------------
	.section	.nv.shared.triton_per_fused_native_group_norm_28,"aw",@nobits
	.sectionflags	@""
	.align	16
	.zero		1024


//--------------------- .nv.constant0.triton_per_fused_native_group_norm_28 --------------------------
	.section	.nv.constant0.triton_per_fused_native_group_norm_28,"a",@progbits
	.sectionflags	@""
	.align	4
.nv.constant0.triton_per_fused_native_group_norm_28:
	.zero		568
